//
// Generated by NVIDIA NVVM Compiler
//
// Compiler Build ID: CL-36424714
// Cuda compilation tools, release 13.0, V13.0.88
// Based on NVVM 20.0.0
//

.version 9.0
.target sm_100
.address_size 64

	// .globl	_Z18computeHistKernel2PiiS_ii
.extern .shared .align 16 .b8 s_hist[];
.extern .shared .align 16 .b8 s_in[];

.visible .entry _Z18computeHistKernel2PiiS_ii(
	.param .u64 .ptr .align 1 _Z18computeHistKernel2PiiS_ii_param_0,
	.param .u32 _Z18computeHistKernel2PiiS_ii_param_1,
	.param .u64 .ptr .align 1 _Z18computeHistKernel2PiiS_ii_param_2,
	.param .u32 _Z18computeHistKernel2PiiS_ii_param_3,
	.param .u32 _Z18computeHistKernel2PiiS_ii_param_4
)
{
	.reg .pred 	%p<8>;
	.reg .b32 	%r<35>;
	.reg .b64 	%rd<9>;

	ld.param.u64 	%rd2, [_Z18computeHistKernel2PiiS_ii_param_0];
	ld.param.u32 	%r10, [_Z18computeHistKernel2PiiS_ii_param_1];
	ld.param.u64 	%rd3, [_Z18computeHistKernel2PiiS_ii_param_2];
	ld.param.u32 	%r11, [_Z18computeHistKernel2PiiS_ii_param_3];
	ld.param.u32 	%r12, [_Z18computeHistKernel2PiiS_ii_param_4];
	mov.u32 	%r1, %ntid.x;
	mov.u32 	%r13, %ctaid.x;
	mov.u32 	%r2, %tid.x;
	mad.lo.s32 	%r3, %r1, %r13, %r2;
	setp.lt.s32 	%p1, %r11, 1;
	@%p1 bra 	$L__BB0_5;
	mov.b32 	%r33, 0;
$L__BB0_2:
	add.s32 	%r5, %r33, %r2;
	setp.ge.u32 	%p2, %r5, %r11;
	@%p2 bra 	$L__BB0_4;
	shl.b32 	%r15, %r5, 2;
	mov.u32 	%r16, s_hist;
	add.s32 	%r17, %r16, %r15;
	mov.b32 	%r18, 0;
	st.shared.u32 	[%r17], %r18;
$L__BB0_4:
	add.s32 	%r33, %r33, %r1;
	setp.lt.s32 	%p3, %r33, %r11;
	@%p3 bra 	$L__BB0_2;
$L__BB0_5:
	bar.sync 	0;
	setp.ge.s32 	%p4, %r3, %r10;
	@%p4 bra 	$L__BB0_7;
	cvta.to.global.u64 	%rd4, %rd2;
	mul.wide.s32 	%rd5, %r3, 4;
	add.s64 	%rd6, %rd4, %rd5;
	ld.global.u32 	%r19, [%rd6];
	shr.s32 	%r20, %r19, %r12;
	add.s32 	%r21, %r11, -1;
	and.b32  	%r22, %r20, %r21;
	shl.b32 	%r23, %r22, 2;
	mov.u32 	%r24, s_hist;
	add.s32 	%r25, %r24, %r23;
	atom.shared.add.u32 	%r26, [%r25], 1;
$L__BB0_7:
	setp.lt.s32 	%p5, %r11, 1;
	bar.sync 	0;
	@%p5 bra 	$L__BB0_12;
	cvta.to.global.u64 	%rd1, %rd3;
	mov.b32 	%r34, 0;
	mov.u32 	%r29, s_hist;
$L__BB0_9:
	add.s32 	%r8, %r34, %r2;
	setp.ge.u32 	%p6, %r8, %r11;
	@%p6 bra 	$L__BB0_11;
	mul.wide.u32 	%rd7, %r8, 4;
	add.s64 	%rd8, %rd1, %rd7;
	shl.b32 	%r28, %r8, 2;
	add.s32 	%r30, %r29, %r28;
	ld.shared.u32 	%r31, [%r30];
	atom.global.add.u32 	%r32, [%rd8], %r31;
$L__BB0_11:
	add.s32 	%r34, %r34, %r1;
	setp.lt.s32 	%p7, %r34, %r11;
	@%p7 bra 	$L__BB0_9;
$L__BB0_12:
	ret;

}
	// .globl	_Z12addBlkKernelPiiS_
.visible .entry _Z12addBlkKernelPiiS_(
	.param .u64 .ptr .align 1 _Z12addBlkKernelPiiS__param_0,
	.param .u32 _Z12addBlkKernelPiiS__param_1,
	.param .u64 .ptr .align 1 _Z12addBlkKernelPiiS__param_2
)
{
	.reg .pred 	%p<4>;
	.reg .b32 	%r<10>;
	.reg .b64 	%rd<9>;

	ld.param.u64 	%rd1, [_Z12addBlkKernelPiiS__param_0];
	ld.param.u32 	%r3, [_Z12addBlkKernelPiiS__param_1];
	ld.param.u64 	%rd2, [_Z12addBlkKernelPiiS__param_2];
	mov.u32 	%r4, %ntid.x;
	mov.u32 	%r1, %ctaid.x;
	mov.u32 	%r5, %tid.x;
	mad.lo.s32 	%r2, %r4, %r1, %r5;
	setp.ge.s32 	%p1, %r2, %r3;
	setp.eq.s32 	%p2, %r1, 0;
	or.pred  	%p3, %p2, %p1;
	@%p3 bra 	$L__BB1_2;
	cvta.to.global.u64 	%rd3, %rd2;
	cvta.to.global.u64 	%rd4, %rd1;
	add.s32 	%r6, %r1, -1;
	mul.wide.u32 	%rd5, %r6, 4;
	add.s64 	%rd6, %rd3, %rd5;
	ld.global.u32 	%r7, [%rd6];
	mul.wide.s32 	%rd7, %r2, 4;
	add.s64 	%rd8, %rd4, %rd7;
	ld.global.u32 	%r8, [%rd8];
	add.s32 	%r9, %r8, %r7;
	st.global.u32 	[%rd8], %r9;
$L__BB1_2:
	ret;

}
	// .globl	_Z13scanBlkKernelPiiS_S_
.visible .entry _Z13scanBlkKernelPiiS_S_(
	.param .u64 .ptr .align 1 _Z13scanBlkKernelPiiS_S__param_0,
	.param .u32 _Z13scanBlkKernelPiiS_S__param_1,
	.param .u64 .ptr .align 1 _Z13scanBlkKernelPiiS_S__param_2,
	.param .u64 .ptr .align 1 _Z13scanBlkKernelPiiS_S__param_3
)
{
	.reg .pred 	%p<10>;
	.reg .b32 	%r<29>;
	.reg .b64 	%rd<13>;

	ld.param.u64 	%rd1, [_Z13scanBlkKernelPiiS_S__param_0];
	ld.param.u32 	%r10, [_Z13scanBlkKernelPiiS_S__param_1];
	ld.param.u64 	%rd2, [_Z13scanBlkKernelPiiS_S__param_2];
	ld.param.u64 	%rd3, [_Z13scanBlkKernelPiiS_S__param_3];
	mov.u32 	%r1, %ntid.x;
	mov.u32 	%r2, %ctaid.x;
	mov.u32 	%r3, %tid.x;
	mad.lo.s32 	%r4, %r1, %r2, %r3;
	setp.ge.s32 	%p1, %r4, %r10;
	shl.b32 	%r11, %r3, 2;
	mov.u32 	%r12, s_in;
	add.s32 	%r5, %r12, %r11;
	@%p1 bra 	$L__BB2_2;
	cvta.to.global.u64 	%rd4, %rd1;
	mul.wide.s32 	%rd5, %r4, 4;
	add.s64 	%rd6, %rd4, %rd5;
	ld.global.u32 	%r14, [%rd6];
	st.shared.u32 	[%r5], %r14;
	bra.uni 	$L__BB2_3;
$L__BB2_2:
	mov.b32 	%r13, 0;
	st.shared.u32 	[%r5], %r13;
$L__BB2_3:
	bar.sync 	0;
	setp.lt.u32 	%p2, %r1, 2;
	@%p2 bra 	$L__BB2_10;
	mov.b32 	%r27, 1;
$L__BB2_5:
	setp.lt.u32 	%p3, %r3, %r27;
	mov.b32 	%r28, 0;
	@%p3 bra 	$L__BB2_7;
	sub.s32 	%r17, %r3, %r27;
	shl.b32 	%r18, %r17, 2;
	add.s32 	%r20, %r12, %r18;
	ld.shared.u32 	%r28, [%r20];
$L__BB2_7:
	setp.lt.u32 	%p4, %r3, %r27;
	bar.sync 	0;
	@%p4 bra 	$L__BB2_9;
	ld.shared.u32 	%r21, [%r5];
	add.s32 	%r22, %r21, %r28;
	st.shared.u32 	[%r5], %r22;
$L__BB2_9:
	bar.sync 	0;
	shl.b32 	%r27, %r27, 1;
	setp.lt.u32 	%p5, %r27, %r1;
	@%p5 bra 	$L__BB2_5;
$L__BB2_10:
	setp.ge.s32 	%p6, %r4, %r10;
	@%p6 bra 	$L__BB2_12;
	ld.shared.u32 	%r23, [%r5];
	cvta.to.global.u64 	%rd7, %rd2;
	mul.wide.s32 	%rd8, %r4, 4;
	add.s64 	%rd9, %rd7, %rd8;
	st.global.u32 	[%rd9], %r23;
$L__BB2_12:
	setp.eq.s64 	%p7, %rd3, 0;
	add.s32 	%r24, %r1, -1;
	setp.ne.s32 	%p8, %r3, %r24;
	or.pred  	%p9, %p7, %p8;
	@%p9 bra 	$L__BB2_14;
	ld.shared.u32 	%r26, [%r5];
	cvta.to.global.u64 	%rd10, %rd3;
	mul.wide.u32 	%rd11, %r2, 4;
	add.s64 	%rd12, %rd10, %rd11;
	st.global.u32 	[%rd12], %r26;
$L__BB2_14:
	ret;

}


// ===== COMPILED SASS (sm_100) =====

	.target	sm_100

	.elftype	@"ET_EXEC"


//--------------------- .note.nv.tkinfo           --------------------------
	.section	.note.nv.tkinfo,"",@"SHT_NOTE"
	.sectionflags	@"SHF_NOTE_NV_TKINFO"
	.tkinfo
        /*0018*/ 	.word	0x00000002
        /*0030*/ 	.string	""
        /*0030*/ 	.string	"ptxas"
        /*0030*/ 	.string	"Cuda compilation tools, release 13.0, V13.0.88"
        /*0030*/ 	.string	"Build cuda_13.0.r13.0/compiler.36424714_0"
        /*0030*/ 	.string	"-arch sm_100 -m 64 "



//--------------------- .note.nv.cuinfo           --------------------------
	.section	.note.nv.cuinfo,"",@"SHT_NOTE"
	.sectionflags	@"SHF_NOTE_NV_CUINFO"
        /*0018*/ 	.short	0x0002
        /*001a*/ 	.short	0x0064
        /*001c*/ 	.short	0x0082
	.zero		2


//--------------------- .nv.info                  --------------------------
	.section	.nv.info,"",@"SHT_CUDA_INFO"
	.align	4


	//----- nvinfo : EIATTR_REGCOUNT
	.align		4
        /*0000*/ 	.byte	0x04, 0x2f
        /*0002*/ 	.short	(.L_1 - .L_0)
	.align		4
.L_0:
        /*0004*/ 	.word	index@(_Z18computeHistKernel2PiiS_ii)
        /*0008*/ 	.word	0x0000000a


	//----- nvinfo : EIATTR_FRAME_SIZE
	.align		4
.L_1:
        /*000c*/ 	.byte	0x04, 0x11
        /*000e*/ 	.short	(.L_3 - .L_2)
	.align		4
.L_2:
        /*0010*/ 	.word	index@(_Z18computeHistKernel2PiiS_ii)
        /*0014*/ 	.word	0x00000000


	//----- nvinfo : EIATTR_REGCOUNT
	.align		4
.L_3:
        /*0018*/ 	.byte	0x04, 0x2f
        /*001a*/ 	.short	(.L_5 - .L_4)
	.align		4
.L_4:
        /*001c*/ 	.word	index@(_Z12addBlkKernelPiiS_)
        /*0020*/ 	.word	0x0000000c


	//----- nvinfo : EIATTR_FRAME_SIZE
	.align		4
.L_5:
        /*0024*/ 	.byte	0x04, 0x11
        /*0026*/ 	.short	(.L_7 - .L_6)
	.align		4
.L_6:
        /*0028*/ 	.word	index@(_Z12addBlkKernelPiiS_)
        /*002c*/ 	.word	0x00000000


	//----- nvinfo : EIATTR_REGCOUNT
	.align		4
.L_7:
        /*0030*/ 	.byte	0x04, 0x2f
        /*0032*/ 	.short	(.L_9 - .L_8)
	.align		4
.L_8:
        /*0034*/ 	.word	index@(_Z13scanBlkKernelPiiS_S_)
        /*0038*/ 	.word	0x0000000c


	//----- nvinfo : EIATTR_FRAME_SIZE
	.align		4
.L_9:
        /*003c*/ 	.byte	0x04, 0x11
        /*003e*/ 	.short	(.L_11 - .L_10)
	.align		4
.L_10:
        /*0040*/ 	.word	index@(_Z13scanBlkKernelPiiS_S_)
        /*0044*/ 	.word	0x00000000


	//----- nvinfo : EIATTR_MIN_STACK_SIZE
	.align		4
.L_11:
        /*0048*/ 	.byte	0x04, 0x12
        /*004a*/ 	.short	(.L_13 - .L_12)
	.align		4
.L_12:
        /*004c*/ 	.word	index@(_Z13scanBlkKernelPiiS_S_)
        /*0050*/ 	.word	0x00000000


	//----- nvinfo : EIATTR_MIN_STACK_SIZE
	.align		4
.L_13:
        /*0054*/ 	.byte	0x04, 0x12
        /*0056*/ 	.short	(.L_15 - .L_14)
	.align		4
.L_14:
        /*0058*/ 	.word	index@(_Z12addBlkKernelPiiS_)
        /*005c*/ 	.word	0x00000000


	//----- nvinfo : EIATTR_MIN_STACK_SIZE
	.align		4
.L_15:
        /*0060*/ 	.byte	0x04, 0x12
        /*0062*/ 	.short	(.L_17 - .L_16)
	.align		4
.L_16:
        /*0064*/ 	.word	index@(_Z18computeHistKernel2PiiS_ii)
        /*0068*/ 	.word	0x00000000
.L_17:


//--------------------- .nv.compat                --------------------------
	.section	.nv.compat,"",@"SHT_CUDA_COMPAT_INFO"
	.align	4
        /*0000*/ 	.byte	0x02, 0x09, 0x00, 0x00, 0x02, 0x02, 0x01, 0x00, 0x02, 0x05, 0x05, 0x00, 0x03, 0x07, 0x01, 0x01
        /*0010*/ 	.byte	0x02, 0x03, 0x00, 0x00, 0x02, 0x06, 0x01, 0x00, 0x04, 0x0b, 0x08, 0x00, 0x09, 0x00, 0x00, 0x00
        /*0020*/ 	.byte	0x00, 0x00, 0x00, 0x00


//--------------------- .nv.info._Z13scanBlkKernelPiiS_S_ --------------------------
	.section	.nv.info._Z13scanBlkKernelPiiS_S_,"",@"SHT_CUDA_INFO"
	.sectionflags	@""
	.align	4


	//----- nvinfo : EIATTR_CUDA_API_VERSION
	.align		4
        /*0000*/ 	.byte	0x04, 0x37
        /*0002*/ 	.short	(.L_19 - .L_18)
.L_18:
        /*0004*/ 	.word	0x00000082


	//----- nvinfo : EIATTR_KPARAM_INFO
	.align		4
.L_19:
        /*0008*/ 	.byte	0x04, 0x17
        /*000a*/ 	.short	(.L_21 - .L_20)
.L_20:
        /*000c*/ 	.word	0x00000000
        /*0010*/ 	.short	0x0003
        /*0012*/ 	.short	0x0018
        /*0014*/ 	.byte	0x00, 0xf5, 0x21, 0x00


	//----- nvinfo : EIATTR_KPARAM_INFO
	.align		4
.L_21:
        /*0018*/ 	.byte	0x04, 0x17
        /*001a*/ 	.short	(.L_23 - .L_22)
.L_22:
        /*001c*/ 	.word	0x00000000
        /*0020*/ 	.short	0x0002
        /*0022*/ 	.short	0x0010
        /*0024*/ 	.byte	0x00, 0xf5, 0x21, 0x00


	//----- nvinfo : EIATTR_KPARAM_INFO
	.align		4
.L_23:
        /*0028*/ 	.byte	0x04, 0x17
        /*002a*/ 	.short	(.L_25 - .L_24)
.L_24:
        /*002c*/ 	.word	0x00000000
        /*0030*/ 	.short	0x0001
        /*0032*/ 	.short	0x0008
        /*0034*/ 	.byte	0x00, 0xf0, 0x11, 0x00


	//----- nvinfo : EIATTR_KPARAM_INFO
	.align		4
.L_25:
        /*0038*/ 	.byte	0x04, 0x17
        /*003a*/ 	.short	(.L_27 - .L_26)
.L_26:
        /*003c*/ 	.word	0x00000000
        /*0040*/ 	.short	0x0000
        /*0042*/ 	.short	0x0000
        /*0044*/ 	.byte	0x00, 0xf5, 0x21, 0x00


	//----- nvinfo : EIATTR_SPARSE_MMA_MASK
	.align		4
.L_27:
        /*0048*/ 	.byte	0x03, 0x50
        /*004a*/ 	.short	0x0000


	//----- nvinfo : EIATTR_MAXREG_COUNT
	.align		4
        /*004c*/ 	.byte	0x03, 0x1b
        /*004e*/ 	.short	0x00ff


	//----- nvinfo : EIATTR_NUM_BARRIERS
	.align		4
        /*0050*/ 	.byte	0x02, 0x4c
        /*0052*/ 	.byte	0x01
	.zero		1


	//----- nvinfo : EIATTR_MERCURY_ISA_VERSION
	.align		4
        /*0054*/ 	.byte	0x03, 0x5f
        /*0056*/ 	.short	0x0101


	//----- nvinfo : EIATTR_VRC_CTA_INIT_COUNT
	.align		4
        /*0058*/ 	.byte	0x02, 0x4a
	.zero		1
	.zero		1


	//----- nvinfo : EIATTR_EXIT_INSTR_OFFSETS
	.align		4
        /*005c*/ 	.byte	0x04, 0x1c
        /*005e*/ 	.short	(.L_29 - .L_28)


	//   ....[0]....
.L_28:
        /*0060*/ 	.word	0x000002d0


	//   ....[1]....
        /*0064*/ 	.word	0x00000320


	//----- nvinfo : EIATTR_CBANK_PARAM_SIZE
	.align		4
.L_29:
        /*0068*/ 	.byte	0x03, 0x19
        /*006a*/ 	.short	0x0020


	//----- nvinfo : EIATTR_PARAM_CBANK
	.align		4
        /*006c*/ 	.byte	0x04, 0x0a
        /*006e*/ 	.short	(.L_31 - .L_30)
	.align		4
.L_30:
        /*0070*/ 	.word	index@(.nv.constant0._Z13scanBlkKernelPiiS_S_)
        /*0074*/ 	.short	0x0380
        /*0076*/ 	.short	0x0020


	//----- nvinfo : EIATTR_SW_WAR
	.align		4
.L_31:
        /*0078*/ 	.byte	0x04, 0x36
        /*007a*/ 	.short	(.L_33 - .L_32)
.L_32:
        /*007c*/ 	.word	0x00000008
.L_33:


//--------------------- .nv.info._Z12addBlkKernelPiiS_ --------------------------
	.section	.nv.info._Z12addBlkKernelPiiS_,"",@"SHT_CUDA_INFO"
	.sectionflags	@""
	.align	4


	//----- nvinfo : EIATTR_CUDA_API_VERSION
	.align		4
        /*0000*/ 	.byte	0x04, 0x37
        /*0002*/ 	.short	(.L_35 - .L_34)
.L_34:
        /*0004*/ 	.word	0x00000082


	//----- nvinfo : EIATTR_KPARAM_INFO
	.align		4
.L_35:
        /*0008*/ 	.byte	0x04, 0x17
        /*000a*/ 	.short	(.L_37 - .L_36)
.L_36:
        /*000c*/ 	.word	0x00000000
        /*0010*/ 	.short	0x0002
        /*0012*/ 	.short	0x0010
        /*0014*/ 	.byte	0x00, 0xf5, 0x21, 0x00


	//----- nvinfo : EIATTR_KPARAM_INFO
	.align		4
.L_37:
        /*0018*/ 	.byte	0x04, 0x17
        /*001a*/ 	.short	(.L_39 - .L_38)
.L_38:
        /*001c*/ 	.word	0x00000000
        /*0020*/ 	.short	0x0001
        /*0022*/ 	.short	0x0008
        /*0024*/ 	.byte	0x00, 0xf0, 0x11, 0x00


	//----- nvinfo : EIATTR_KPARAM_INFO
	.align		4
.L_39:
        /*0028*/ 	.byte	0x04, 0x17
        /*002a*/ 	.short	(.L_41 - .L_40)
.L_40:
        /*002c*/ 	.word	0x00000000
        /*0030*/ 	.short	0x0000
        /*0032*/ 	.short	0x0000
        /*0034*/ 	.byte	0x00, 0xf5, 0x21, 0x00


	//----- nvinfo : EIATTR_SPARSE_MMA_MASK
	.align		4
.L_41:
        /*0038*/ 	.byte	0x03, 0x50
        /*003a*/ 	.short	0x0000


	//----- nvinfo : EIATTR_MAXREG_COUNT
	.align		4
        /*003c*/ 	.byte	0x03, 0x1b
        /*003e*/ 	.short	0x00ff


	//----- nvinfo : EIATTR_MERCURY_ISA_VERSION
	.align		4
        /*0040*/ 	.byte	0x03, 0x5f
        /*0042*/ 	.short	0x0101


	//----- nvinfo : EIATTR_VRC_CTA_INIT_COUNT
	.align		4
        /*0044*/ 	.byte	0x02, 0x4a
	.zero		1
	.zero		1


	//----- nvinfo : EIATTR_EXIT_INSTR_OFFSETS
	.align		4
        /*0048*/ 	.byte	0x04, 0x1c
        /*004a*/ 	.short	(.L_43 - .L_42)


	//   ....[0]....
.L_42:
        /*004c*/ 	.word	0x00000080


	//   ....[1]....
        /*0050*/ 	.word	0x00000130


	//----- nvinfo : EIATTR_CBANK_PARAM_SIZE
	.align		4
.L_43:
        /*0054*/ 	.byte	0x03, 0x19
        /*0056*/ 	.short	0x0018


	//----- nvinfo : EIATTR_PARAM_CBANK
	.align		4
        /*0058*/ 	.byte	0x04, 0x0a
        /*005a*/ 	.short	(.L_45 - .L_44)
	.align		4
.L_44:
        /*005c*/ 	.word	index@(.nv.constant0._Z12addBlkKernelPiiS_)
        /*0060*/ 	.short	0x0380
        /*0062*/ 	.short	0x0018


	//----- nvinfo : EIATTR_SW_WAR
	.align		4
.L_45:
        /*0064*/ 	.byte	0x04, 0x36
        /*0066*/ 	.short	(.L_47 - .L_46)
.L_46:
        /*0068*/ 	.word	0x00000008
.L_47:


//--------------------- .nv.info._Z18computeHistKernel2PiiS_ii --------------------------
	.section	.nv.info._Z18computeHistKernel2PiiS_ii,"",@"SHT_CUDA_INFO"
	.sectionflags	@""
	.align	4


	//----- nvinfo : EIATTR_CUDA_API_VERSION
	.align		4
        /*0000*/ 	.byte	0x04, 0x37
        /*0002*/ 	.short	(.L_49 - .L_48)
.L_48:
        /*0004*/ 	.word	0x00000082


	//----- nvinfo : EIATTR_KPARAM_INFO
	.align		4
.L_49:
        /*0008*/ 	.byte	0x04, 0x17
        /*000a*/ 	.short	(.L_51 - .L_50)
.L_50:
        /*000c*/ 	.word	0x00000000
        /*0010*/ 	.short	0x0004
        /*0012*/ 	.short	0x001c
        /*0014*/ 	.byte	0x00, 0xf0, 0x11, 0x00


	//----- nvinfo : EIATTR_KPARAM_INFO
	.align		4
.L_51:
        /*0018*/ 	.byte	0x04, 0x17
        /*001a*/ 	.short	(.L_53 - .L_52)
.L_52:
        /*001c*/ 	.word	0x00000000
        /*0020*/ 	.short	0x0003
        /*0022*/ 	.short	0x0018
        /*0024*/ 	.byte	0x00, 0xf0, 0x11, 0x00


	//----- nvinfo : EIATTR_KPARAM_INFO
	.align		4
.L_53:
        /*0028*/ 	.byte	0x04, 0x17
        /*002a*/ 	.short	(.L_55 - .L_54)
.L_54:
        /*002c*/ 	.word	0x00000000
        /*0030*/ 	.short	0x0002
        /*0032*/ 	.short	0x0010
        /*0034*/ 	.byte	0x00, 0xf5, 0x21, 0x00


	//----- nvinfo : EIATTR_KPARAM_INFO
	.align		4
.L_55:
        /*0038*/ 	.byte	0x04, 0x17
        /*003a*/ 	.short	(.L_57 - .L_56)
.L_56:
        /*003c*/ 	.word	0x00000000
        /*0040*/ 	.short	0x0001
        /*0042*/ 	.short	0x0008
        /*0044*/ 	.byte	0x00, 0xf0, 0x11, 0x00


	//----- nvinfo : EIATTR_KPARAM_INFO
	.align		4
.L_57:
        /*0048*/ 	.byte	0x04, 0x17
        /*004a*/ 	.short	(.L_59 - .L_58)
.L_58:
        /*004c*/ 	.word	0x00000000
        /*0050*/ 	.short	0x0000
        /*0052*/ 	.short	0x0000
        /*0054*/ 	.byte	0x00, 0xf5, 0x21, 0x00


	//----- nvinfo : EIATTR_SPARSE_MMA_MASK
	.align		4
.L_59:
        /*0058*/ 	.byte	0x03, 0x50
        /*005a*/ 	.short	0x0000


	//----- nvinfo : EIATTR_MAXREG_COUNT
	.align		4
        /*005c*/ 	.byte	0x03, 0x1b
        /*005e*/ 	.short	0x00ff


	//----- nvinfo : EIATTR_NUM_BARRIERS
	.align		4
        /*0060*/ 	.byte	0x02, 0x4c
        /*0062*/ 	.byte	0x01
	.zero		1


	//----- nvinfo : EIATTR_MERCURY_ISA_VERSION
	.align		4
        /*0064*/ 	.byte	0x03, 0x5f
        /*0066*/ 	.short	0x0101


	//----- nvinfo : EIATTR_VRC_CTA_INIT_COUNT
	.align		4
        /*0068*/ 	.byte	0x02, 0x4a
	.zero		1
	.zero		1


	//----- nvinfo : EIATTR_EXIT_INSTR_OFFSETS
	.align		4
        /*006c*/ 	.byte	0x04, 0x1c
        /*006e*/ 	.short	(.L_61 - .L_60)


	//   ....[0]....
.L_60:
        /*0070*/ 	.word	0x000002a0


	//   ....[1]....
        /*0074*/ 	.word	0x000003d0


	//----- nvinfo : EIATTR_CRS_STACK_SIZE
	.align		4
.L_61:
        /*0078*/ 	.byte	0x04, 0x1e
        /*007a*/ 	.short	(.L_63 - .L_62)
.L_62:
        /*007c*/ 	.word	0x00000000


	//----- nvinfo : EIATTR_CBANK_PARAM_SIZE
	.align		4
.L_63:
        /*0080*/ 	.byte	0x03, 0x19
        /*0082*/ 	.short	0x0020


	//----- nvinfo : EIATTR_PARAM_CBANK
	.align		4
        /*0084*/ 	.byte	0x04, 0x0a
        /*0086*/ 	.short	(.L_65 - .L_64)
	.align		4
.L_64:
        /*0088*/ 	.word	index@(.nv.constant0._Z18computeHistKernel2PiiS_ii)
        /*008c*/ 	.short	0x0380
        /*008e*/ 	.short	0x0020


	//----- nvinfo : EIATTR_SW_WAR
	.align		4
.L_65:
        /*0090*/ 	.byte	0x04, 0x36
        /*0092*/ 	.short	(.L_67 - .L_66)
.L_66:
        /*0094*/ 	.word	0x00000008
.L_67:


//--------------------- .nv.callgraph             --------------------------
	.section	.nv.callgraph,"",@"SHT_CUDA_CALLGRAPH"
	.align	4
	.sectionentsize	8
	.align		4
        /*0000*/ 	.word	0x00000000
	.align		4
        /*0004*/ 	.word	0xffffffff
	.align		4
        /*0008*/ 	.word	0x00000000
	.align		4
        /*000c*/ 	.word	0xfffffffe
	.align		4
        /*0010*/ 	.word	0x00000000
	.align		4
        /*0014*/ 	.word	0xfffffffd
	.align		4
        /*0018*/ 	.word	0x00000000
	.align		4
        /*001c*/ 	.word	0xfffffffc


//--------------------- .text._Z13scanBlkKernelPiiS_S_ --------------------------
	.section	.text._Z13scanBlkKernelPiiS_S_,"ax",@progbits
	.align	128
        .global         _Z13scanBlkKernelPiiS_S_
        .type           _Z13scanBlkKernelPiiS_S_,@function
        .size           _Z13scanBlkKernelPiiS_S_,(.L_x_12 - _Z13scanBlkKernelPiiS_S_)
        .other          _Z13scanBlkKernelPiiS_S_,@"STO_CUDA_ENTRY STV_DEFAULT"
_Z13scanBlkKernelPiiS_S_:
.text._Z13scanBlkKernelPiiS_S_:
[----:B------:R-:W-:Y:S01]  /*0000*/  LDC R1, c[0x0][0x37c] ;  /* 0x0000df00ff017b82 */ /* 0x000fe20000000800 */
[----:B------:R-:W0:Y:S01]  /*0010*/  S2R R9, SR_CTAID.X ;  /* 0x0000000000097919 */ /* 0x000e220000002500 */
[----:B------:R-:W0:Y:S01]  /*0020*/  LDCU UR6, c[0x0][0x360] ;  /* 0x00006c00ff0677ac */ /* 0x000e220008000800 */
[----:B------:R-:W0:Y:S01]  /*0030*/  S2R R4, SR_TID.X ;  /* 0x0000000000047919 */ /* 0x000e220000002100 */
[----:B------:R-:W1:Y:S01]  /*0040*/  LDCU UR4, c[0x0][0x388] ;  /* 0x00007100ff0477ac */ /* 0x000e620008000800 */
[----:B------:R-:W2:Y:S01]  /*0050*/  LDCU.64 UR8, c[0x0][0x358] ;  /* 0x00006b00ff0877ac */ /* 0x000ea20008000a00 */
[----:B0-----:R-:W-:-:S05]  /*0060*/  IMAD R5, R9, UR6, R4 ;  /* 0x0000000609057c24 */ /* 0x001fca000f8e0204 */
[----:B-1----:R-:W-:-:S13]  /*0070*/  ISETP.GE.AND P0, PT, R5, UR4, PT ;  /* 0x0000000405007c0c */ /* 0x002fda000bf06270 */
[----:B------:R-:W0:Y:S02]  /*0080*/  @!P0 LDC.64 R2, c[0x0][0x380] ;  /* 0x0000e000ff028b82 */ /* 0x000e240000000a00 */
[----:B0-----:R-:W-:-:S06]  /*0090*/  @!P0 IMAD.WIDE R2, R5, 0x4, R2 ;  /* 0x0000000405028825 */ /* 0x001fcc00078e0202 */
[----:B--2---:R-:W2:Y:S01]  /*00a0*/  @!P0 LDG.E R3, desc[UR8][R2.64] ;  /* 0x0000000802038981 */ /* 0x004ea2000c1e1900 */
[----:B------:R-:W0:Y:S01]  /*00b0*/  S2UR UR5, SR_CgaCtaId ;  /* 0x00000000000579c3 */ /* 0x000e220000008800 */
[----:B------:R-:W-:Y:S01]  /*00c0*/  UMOV UR4, 0x400 ;  /* 0x0000040000047882 */ /* 0x000fe20000000000 */
[----:B------:R-:W-:Y:S02]  /*00d0*/  UISETP.GE.U32.AND UP0, UPT, UR6, 0x2, UPT ;  /* 0x000000020600788c */ /* 0x000fe4000bf06070 */
[----:B0-----:R-:W-:-:S06]  /*00e0*/  ULEA UR4, UR5, UR4, 0x18 ;  /* 0x0000000405047291 */ /* 0x001fcc000f8ec0ff */
[----:B------:R-:W-:-:S05]  /*00f0*/  LEA R0, R4, UR4, 0x2 ;  /* 0x0000000404007c11 */ /* 0x000fca000f8e10ff */
[----:B--2---:R0:W-:Y:S04]  /*0100*/  @!P0 STS [R0], R3 ;  /* 0x0000000300008388 */ /* 0x0041e80000000800 */
[----:B------:R0:W-:Y:S01]  /*0110*/  @P0 STS [R0], RZ ;  /* 0x000000ff00000388 */ /* 0x0001e20000000800 */
[----:B------:R-:W-:Y:S06]  /*0120*/  BAR.SYNC.DEFER_BLOCKING 0x0 ;  /* 0x0000000000007b1d */ /* 0x000fec0000010000 */
[----:B------:R-:W-:Y:S05]  /*0130*/  BRA.U !UP0, `(.L_x_0) ;  /* 0x0000000108387547 */ /* 0x000fea000b800000 */
[----:B------:R-:W-:-:S05]  /*0140*/  UMOV UR5, 0x1 ;  /* 0x0000000100057882 */ /* 0x000fca0000000000 */
.L_x_1:
[----:B------:R-:W-:Y:S01]  /*0150*/  ISETP.GE.U32.AND P0, PT, R4, UR5, PT ;  /* 0x0000000504007c0c */ /* 0x000fe2000bf06070 */
[----:B------:R-:W-:-:S12]  /*0160*/  IMAD.MOV.U32 R2, RZ, RZ, RZ ;  /* 0x000000ffff027224 */ /* 0x000fd800078e00ff */
[----:B0-----:R-:W-:Y:S01]  /*0170*/  @P0 VIADD R3, R4, -UR5 ;  /* 0x8000000504030c36 */ /* 0x001fe20008000000 */
[----:B------:R-:W-:-:S04]  /*0180*/  USHF.L.U32 UR5, UR5, 0x1, URZ ;  /* 0x0000000105057899 */ /* 0x000fc800080006ff */
[----:B------:R-:W-:Y:S01]  /*0190*/  @P0 LEA R3, R3, UR4, 0x2 ;  /* 0x0000000403030c11 */ /* 0x000fe2000f8e10ff */
[----:B------:R-:W-:-:S04]  /*01a0*/  UISETP.GE.U32.AND UP0, UPT, UR5, UR6, UPT ;  /* 0x000000060500728c */ /* 0x000fc8000bf06070 */
[----:B------:R-:W-:Y:S01]  /*01b0*/  @P0 LDS R2, [R3] ;  /* 0x0000000003020984 */ /* 0x000fe20000000800 */
[----:B------:R-:W-:Y:S06]  /*01c0*/  BAR.SYNC.DEFER_BLOCKING 0x0 ;  /* 0x0000000000007b1d */ /* 0x000fec0000010000 */
[----:B-1----:R-:W0:Y:S02]  /*01d0*/  @P0 LDS R7, [R0] ;  /* 0x0000000000070984 */ /* 0x002e240000000800 */
[----:B0-----:R-:W-:-:S05]  /*01e0*/  @P0 IMAD.IADD R7, R7, 0x1, R2 ;  /* 0x0000000107070824 */ /* 0x001fca00078e0202 */
[----:B------:R1:W-:Y:S01]  /*01f0*/  @P0 STS [R0], R7 ;  /* 0x0000000700000388 */ /* 0x0003e20000000800 */
[----:B------:R-:W-:Y:S06]  /*0200*/  BAR.SYNC.DEFER_BLOCKING 0x0 ;  /* 0x0000000000007b1d */ /* 0x000fec0000010000 */
[----:B------:R-:W-:Y:S05]  /*0210*/  BRA.U !UP0, `(.L_x_1) ;  /* 0xfffffffd08cc7547 */ /* 0x000fea000b83ffff */
.L_x_0:
[----:B------:R-:W2:Y:S01]  /*0220*/  LDCU UR4, c[0x0][0x388] ;  /* 0x00007100ff0477ac */ /* 0x000ea20008000800 */
[----:B------:R-:W3:Y:S01]  /*0230*/  LDCU.64 UR10, c[0x0][0x398] ;  /* 0x00007300ff0a77ac */ /* 0x000ee20008000a00 */
[----:B--2---:R-:W-:Y:S01]  /*0240*/  ISETP.GE.AND P1, PT, R5, UR4, PT ;  /* 0x0000000405007c0c */ /* 0x004fe2000bf26270 */
[----:B------:R-:W-:Y:S01]  /*0250*/  UIADD3 UR4, UPT, UPT, UR6, -0x1, URZ ;  /* 0xffffffff06047890 */ /* 0x000fe2000fffe0ff */
[----:B---3--:R-:W-:-:S05]  /*0260*/  ISETP.EQ.U32.AND P2, PT, RZ, UR10, PT ;  /* 0x0000000aff007c0c */ /* 0x008fca000bf42070 */
[----:B------:R-:W-:-:S04]  /*0270*/  ISETP.NE.AND P0, PT, R4, UR4, PT ;  /* 0x0000000404007c0c */ /* 0x000fc8000bf05270 */
[----:B------:R-:W-:Y:S02]  /*0280*/  ISETP.EQ.OR.EX P0, PT, RZ, UR11, P0, P2 ;  /* 0x0000000bff007c0c */ /* 0x000fe40008702720 */
[----:B-1----:R-:W1:Y:S01]  /*0290*/  @!P1 LDS R7, [R0] ;  /* 0x0000000000079984 */ /* 0x002e620000000800 */
[----:B0-----:R-:W0:Y:S02]  /*02a0*/  @!P1 LDC.64 R2, c[0x0][0x390] ;  /* 0x0000e400ff029b82 */ /* 0x001e240000000a00 */
[----:B0-----:R-:W-:-:S05]  /*02b0*/  @!P1 IMAD.WIDE R2, R5, 0x4, R2 ;  /* 0x0000000405029825 */ /* 0x001fca00078e0202 */
[----:B-1----:R0:W-:Y:S03]  /*02c0*/  @!P1 STG.E desc[UR8][R2.64], R7 ;  /* 0x0000000702009986 */ /* 0x0021e6000c101908 */
[----:B------:R-:W-:Y:S05]  /*02d0*/  @P0 EXIT ;  /* 0x000000000000094d */ /* 0x000fea0003800000 */
[----:B------:R-:W1:Y:S01]  /*02e0*/  LDS R5, [R0] ;  /* 0x0000000000057984 */ /* 0x000e620000000800 */
[----:B0-----:R-:W0:Y:S02]  /*02f0*/  LDC.64 R2, c[0x0][0x398] ;  /* 0x0000e600ff027b82 */ /* 0x001e240000000a00 */
[----:B0-----:R-:W-:-:S05]  /*0300*/  IMAD.WIDE.U32 R2, R9, 0x4, R2 ;  /* 0x0000000409027825 */ /* 0x001fca00078e0002 */
[----:B-1----:R-:W-:Y:S01]  /*0310*/  STG.E desc[UR8][R2.64], R5 ;  /* 0x0000000502007986 */ /* 0x002fe2000c101908 */
[----:B------:R-:W-:Y:S05]  /*0320*/  EXIT ;  /* 0x000000000000794d */ /* 0x000fea0003800000 */
.L_x_2:
[----:B------:R-:W-:-:S00]  /*0330*/  BRA `(.L_x_2) ;  /* 0xfffffffc00fc7947 */ /* 0x000fc0000383ffff */
[----:B------:R-:W-:-:S00]  /*0340*/  NOP ;  /* 0x0000000000007918 */ /* 0x000fc00000000000 */
        /* <DEDUP_REMOVED lines=11> */
.L_x_12:


//--------------------- .text._Z12addBlkKernelPiiS_ --------------------------
	.section	.text._Z12addBlkKernelPiiS_,"ax",@progbits
	.align	128
        .global         _Z12addBlkKernelPiiS_
        .type           _Z12addBlkKernelPiiS_,@function
        .size           _Z12addBlkKernelPiiS_,(.L_x_13 - _Z12addBlkKernelPiiS_)
        .other          _Z12addBlkKernelPiiS_,@"STO_CUDA_ENTRY STV_DEFAULT"
_Z12addBlkKernelPiiS_:
.text._Z12addBlkKernelPiiS_:
[----:B------:R-:W-:Y:S01]  /*0000*/  LDC R1, c[0x0][0x37c] ;  /* 0x0000df00ff017b82 */ /* 0x000fe20000000800 */
[----:B------:R-:W0:Y:S01]  /*0010*/  S2R R9, SR_CTAID.X ;  /* 0x0000000000097919 */ /* 0x000e220000002500 */
[----:B------:R-:W0:Y:S01]  /*0020*/  LDCU UR4, c[0x0][0x360] ;  /* 0x00006c00ff0477ac */ /* 0x000e220008000800 */
[----:B------:R-:W0:Y:S01]  /*0030*/  S2R R0, SR_TID.X ;  /* 0x0000000000007919 */ /* 0x000e220000002100 */
[----:B------:R-:W1:Y:S01]  /*0040*/  LDCU UR5, c[0x0][0x388] ;  /* 0x00007100ff0577ac */ /* 0x000e620008000800 */
[----:B0-----:R-:W-:-:S05]  /*0050*/  IMAD R7, R9, UR4, R0 ;  /* 0x0000000409077c24 */ /* 0x001fca000f8e0200 */
[----:B-1----:R-:W-:-:S04]  /*0060*/  ISETP.GE.AND P0, PT, R7, UR5, PT ;  /* 0x0000000507007c0c */ /* 0x002fc8000bf06270 */
[----:B------:R-:W-:-:S13]  /*0070*/  ISETP.EQ.OR P0, PT, R9, RZ, P0 ;  /* 0x000000ff0900720c */ /* 0x000fda0000702670 */
[----:B------:R-:W-:Y:S05]  /*0080*/  @P0 EXIT ;  /* 0x000000000000094d */ /* 0x000fea0003800000 */
[----:B------:R-:W0:Y:S01]  /*0090*/  LDC.64 R2, c[0x0][0x390] ;  /* 0x0000e400ff027b82 */ /* 0x000e220000000a00 */
[----:B------:R-:W1:Y:S01]  /*00a0*/  LDCU.64 UR4, c[0x0][0x358] ;  /* 0x00006b00ff0477ac */ /* 0x000e620008000a00 */
[----:B------:R-:W-:-:S06]  /*00b0*/  IADD3 R9, PT, PT, R9, -0x1, RZ ;  /* 0xffffffff09097810 */ /* 0x000fcc0007ffe0ff */
[----:B------:R-:W2:Y:S01]  /*00c0*/  LDC.64 R4, c[0x0][0x380] ;  /* 0x0000e000ff047b82 */ /* 0x000ea20000000a00 */
[----:B0-----:R-:W-:-:S06]  /*00d0*/  IMAD.WIDE.U32 R2, R9, 0x4, R2 ;  /* 0x0000000409027825 */ /* 0x001fcc00078e0002 */
[----:B-1----:R-:W3:Y:S01]  /*00e0*/  LDG.E R2, desc[UR4][R2.64] ;  /* 0x0000000402027981 */ /* 0x002ee2000c1e1900 */
[----:B--2---:R-:W-:-:S05]  /*00f0*/  IMAD.WIDE R4, R7, 0x4, R4 ;  /* 0x0000000407047825 */ /* 0x004fca00078e0204 */
[----:B------:R-:W3:Y:S02]  /*0100*/  LDG.E R7, desc[UR4][R4.64] ;  /* 0x0000000404077981 */ /* 0x000ee4000c1e1900 */
[----:B---3--:R-:W-:-:S05]  /*0110*/  IADD3 R7, PT, PT, R2, R7, RZ ;  /* 0x0000000702077210 */ /* 0x008fca0007ffe0ff */
[----:B------:R-:W-:Y:S01]  /*0120*/  STG.E desc[UR4][R4.64], R7 ;  /* 0x0000000704007986 */ /* 0x000fe2000c101904 */
[----:B------:R-:W-:Y:S05]  /*0130*/  EXIT ;  /* 0x000000000000794d */ /* 0x000fea0003800000 */
.L_x_3:
        /* <DEDUP_REMOVED lines=12> */
.L_x_13:


//--------------------- .text._Z18computeHistKernel2PiiS_ii --------------------------
	.section	.text._Z18computeHistKernel2PiiS_ii,"ax",@progbits
	.align	128
        .global         _Z18computeHistKernel2PiiS_ii
        .type           _Z18computeHistKernel2PiiS_ii,@function
        .size           _Z18computeHistKernel2PiiS_ii,(.L_x_14 - _Z18computeHistKernel2PiiS_ii)
        .other          _Z18computeHistKernel2PiiS_ii,@"STO_CUDA_ENTRY STV_DEFAULT"
_Z18computeHistKernel2PiiS_ii:
.text._Z18computeHistKernel2PiiS_ii:
[----:B------:R-:W-:Y:S01]  /*0000*/  LDC R1, c[0x0][0x37c] ;  /* 0x0000df00ff017b82 */ /* 0x000fe20000000800 */
[----:B------:R-:W0:Y:S01]  /*0010*/  LDCU UR4, c[0x0][0x398] ;  /* 0x00007300ff0477ac */ /* 0x000e220008000800 */
[----:B------:R-:W1:Y:S01]  /*0020*/  S2R R5, SR_CTAID.X ;  /* 0x0000000000057919 */ /* 0x000e620000002500 */
[----:B------:R-:W2:Y:S01]  /*0030*/  LDCU UR6, c[0x0][0x360] ;  /* 0x00006c00ff0677ac */ /* 0x000ea20008000800 */
[----:B------:R-:W3:Y:S01]  /*0040*/  S2R R6, SR_TID.X ;  /* 0x0000000000067919 */ /* 0x000ee20000002100 */
[----:B0-----:R-:W-:-:S05]  /*0050*/  IMAD.U32 R4, RZ, RZ, UR4 ;  /* 0x00000004ff047e24 */ /* 0x001fca000f8e00ff */
[----:B------:R-:W-:-:S13]  /*0060*/  ISETP.GE.AND P0, PT, R4, 0x1, PT ;  /* 0x000000010400780c */ /* 0x000fda0003f06270 */
[----:B-123--:R-:W-:Y:S05]  /*0070*/  @!P0 BRA `(.L_x_4) ;  /* 0x0000000000308947 */ /* 0x00efea0003800000 */
[----:B------:R-:W0:Y:S01]  /*0080*/  LDC R4, c[0x0][0x398] ;  /* 0x0000e600ff047b82 */ /* 0x000e220000000800 */
[----:B------:R-:W-:-:S05]  /*0090*/  UMOV UR4, URZ ;  /* 0x000000ff00047c82 */ /* 0x000fca0008000000 */
.L_x_5:
[----:B------:R-:W-:Y:S01]  /*00a0*/  VIADD R7, R6, UR4 ;  /* 0x0000000406077c36 */ /* 0x000fe20008000000 */
[----:B------:R-:W-:-:S04]  /*00b0*/  UIADD3 UR4, UPT, UPT, UR6, UR4, URZ ;  /* 0x0000000406047290 */ /* 0x000fc8000fffe0ff */
[----:B0-----:R-:W-:-:S13]  /*00c0*/  ISETP.GE.U32.AND P0, PT, R7, R4, PT ;  /* 0x000000040700720c */ /* 0x001fda0003f06070 */
[----:B------:R-:W0:Y:S01]  /*00d0*/  @!P0 S2R R3, SR_CgaCtaId ;  /* 0x0000000000038919 */ /* 0x000e220000008800 */
[----:B------:R-:W-:-:S04]  /*00e0*/  @!P0 MOV R0, 0x400 ;  /* 0x0000040000008802 */ /* 0x000fc80000000f00 */
[----:B0-----:R-:W-:-:S05]  /*00f0*/  @!P0 LEA R0, R3, R0, 0x18 ;  /* 0x0000000003008211 */ /* 0x001fca00078ec0ff */
[----:B------:R-:W-:-:S05]  /*0100*/  @!P0 IMAD R0, R7, 0x4, R0 ;  /* 0x0000000407008824 */ /* 0x000fca00078e0200 */
[----:B------:R1:W-:Y:S01]  /*0110*/  @!P0 STS [R0], RZ ;  /* 0x000000ff00008388 */ /* 0x0003e20000000800 */
[----:B------:R-:W-:-:S13]  /*0120*/  ISETP.LE.AND P0, PT, R4, UR4, PT ;  /* 0x0000000404007c0c */ /* 0x000fda000bf03270 */
[----:B-1----:R-:W-:Y:S05]  /*0130*/  @!P0 BRA `(.L_x_5) ;  /* 0xfffffffc00d88947 */ /* 0x002fea000383ffff */
.L_x_4:
[----:B------:R-:W0:Y:S01]  /*0140*/  LDCU UR4, c[0x0][0x388] ;  /* 0x00007100ff0477ac */ /* 0x000e220008000800 */
[----:B------:R-:W-:Y:S01]  /*0150*/  IMAD R5, R5, UR6, R6 ;  /* 0x0000000605057c24 */ /* 0x000fe2000f8e0206 */
[----:B------:R-:W-:Y:S01]  /*0160*/  BSSY.RECONVERGENT B0, `(.L_x_6) ;  /* 0x0000011000007945 */ /* 0x000fe20003800200 */
[----:B------:R-:W1:Y:S01]  /*0170*/  LDCU.64 UR8, c[0x0][0x358] ;  /* 0x00006b00ff0877ac */ /* 0x000e620008000a00 */
[----:B------:R-:W-:Y:S02]  /*0180*/  BAR.SYNC.DEFER_BLOCKING 0x0 ;  /* 0x0000000000007b1d */ /* 0x000fe40000010000 */
[----:B0-----:R-:W-:-:S13]  /*0190*/  ISETP.GE.AND P0, PT, R5, UR4, PT ;  /* 0x0000000405007c0c */ /* 0x001fda000bf06270 */
[----:B-1----:R-:W-:Y:S05]  /*01a0*/  @P0 BRA `(.L_x_7) ;  /* 0x0000000000300947 */ /* 0x002fea0003800000 */
[----:B------:R-:W0:Y:S01]  /*01b0*/  LDC.64 R2, c[0x0][0x380] ;  /* 0x0000e000ff027b82 */ /* 0x000e220000000a00 */
[----:B------:R-:W1:Y:S01]  /*01c0*/  LDCU UR7, c[0x0][0x39c] ;  /* 0x00007380ff0777ac */ /* 0x000e620008000800 */
[----:B0-----:R-:W-:-:S06]  /*01d0*/  IMAD.WIDE R2, R5, 0x4, R2 ;  /* 0x0000000405027825 */ /* 0x001fcc00078e0202 */
[----:B------:R-:W1:Y:S01]  /*01e0*/  LDG.E R2, desc[UR8][R2.64] ;  /* 0x0000000802027981 */ /* 0x000e62000c1e1900 */
[----:B------:R-:W0:Y:S01]  /*01f0*/  S2UR UR5, SR_CgaCtaId ;  /* 0x00000000000579c3 */ /* 0x000e220000008800 */
[----:B------:R-:W-:Y:S01]  /*0200*/  VIADD R5, R4, 0xffffffff ;  /* 0xffffffff04057836 */ /* 0x000fe20000000000 */
[----:B------:R-:W-:Y:S02]  /*0210*/  UMOV UR4, 0x400 ;  /* 0x0000040000047882 */ /* 0x000fe40000000000 */
[----:B0-----:R-:W-:Y:S01]  /*0220*/  ULEA UR4, UR5, UR4, 0x18 ;  /* 0x0000000405047291 */ /* 0x001fe2000f8ec0ff */
[----:B-1----:R-:W-:-:S04]  /*0230*/  SHF.R.S32.HI R0, RZ, UR7, R2 ;  /* 0x00000007ff007c19 */ /* 0x002fc80008011402 */
[----:B------:R-:W-:-:S04]  /*0240*/  LOP3.LUT R0, R0, R5, RZ, 0xc0, !PT ;  /* 0x0000000500007212 */ /* 0x000fc800078ec0ff */
[----:B------:R-:W-:-:S05]  /*0250*/  LEA R0, R0, UR4, 0x2 ;  /* 0x0000000400007c11 */ /* 0x000fca000f8e10ff */
[----:B------:R0:W-:Y:S02]  /*0260*/  ATOMS.POPC.INC.32 RZ, [R0+URZ] ;  /* 0x0000000000ff7f8c */ /* 0x0001e4000d8000ff */
.L_x_7:
[----:B------:R-:W-:Y:S05]  /*0270*/  BSYNC.RECONVERGENT B0 ;  /* 0x0000000000007941 */ /* 0x000fea0003800200 */
.L_x_6:
[----:B------:R-:W-:Y:S01]  /*0280*/  BAR.SYNC.DEFER_BLOCKING 0x0 ;  /* 0x0000000000007b1d */ /* 0x000fe20000010000 */
[----:B------:R-:W-:-:S13]  /*0290*/  ISETP.GE.AND P0, PT, R4, 0x1, PT ;  /* 0x000000010400780c */ /* 0x000fda0003f06270 */
[----:B------:R-:W-:Y:S05]  /*02a0*/  @!P0 EXIT ;  /* 0x000000000000894d */ /* 0x000fea0003800000 */
[----:B------:R-:W1:Y:S01]  /*02b0*/  S2UR UR5, SR_CgaCtaId ;  /* 0x00000000000579c3 */ /* 0x000e620000008800 */
[----:B------:R-:W-:Y:S01]  /*02c0*/  UMOV UR4, 0x400 ;  /* 0x0000040000047882 */ /* 0x000fe20000000000 */
[----:B------:R-:W2:Y:S06]  /*02d0*/  LDCU UR7, c[0x0][0x398] ;  /* 0x00007300ff0777ac */ /* 0x000eac0008000800 */
[----:B------:R-:W3:Y:S01]  /*02e0*/  LDC.64 R4, c[0x0][0x390] ;  /* 0x0000e400ff047b82 */ /* 0x000ee20000000a00 */
[----:B-1----:R-:W-:-:S03]  /*02f0*/  ULEA UR5, UR5, UR4, 0x18 ;  /* 0x0000000405057291 */ /* 0x002fc6000f8ec0ff */
[----:B--2---:R-:W-:-:S09]  /*0300*/  UMOV UR4, URZ ;  /* 0x000000ff00047c82 */ /* 0x004fd20008000000 */
.L_x_10:
[----:B-1----:R-:W-:Y:S01]  /*0310*/  VIADD R3, R6, UR4 ;  /* 0x0000000406037c36 */ /* 0x002fe20008000000 */
[----:B------:R-:W-:Y:S01]  /*0320*/  UIADD3 UR4, UPT, UPT, UR6, UR4, URZ ;  /* 0x0000000406047290 */ /* 0x000fe2000fffe0ff */
[----:B------:R-:W-:Y:S03]  /*0330*/  BSSY.RECONVERGENT B0, `(.L_x_8) ;  /* 0x0000008000007945 */ /* 0x000fe60003800200 */
[----:B------:R-:W-:Y:S01]  /*0340*/  ISETP.GE.U32.AND P0, PT, R3, UR7, PT ;  /* 0x0000000703007c0c */ /* 0x000fe2000bf06070 */
[----:B------:R-:W-:-:S12]  /*0350*/  UISETP.GE.AND UP0, UPT, UR4, UR7, UPT ;  /* 0x000000070400728c */ /* 0x000fd8000bf06270 */
[----:B------:R-:W-:Y:S05]  /*0360*/  @P0 BRA `(.L_x_9) ;  /* 0x0000000000100947 */ /* 0x000fea0003800000 */
[C---:B0-----:R-:W-:Y:S01]  /*0370*/  LEA R0, R3.reuse, UR5, 0x2 ;  /* 0x0000000503007c11 */ /* 0x041fe2000f8e10ff */
[----:B---3--:R-:W-:-:S04]  /*0380*/  IMAD.WIDE.U32 R2, R3, 0x4, R4 ;  /* 0x0000000403027825 */ /* 0x008fc800078e0004 */
[----:B------:R-:W0:Y:S04]  /*0390*/  LDS R7, [R0] ;  /* 0x0000000000077984 */ /* 0x000e280000000800 */
[----:B0-----:R1:W-:Y:S02]  /*03a0*/  REDG.E.ADD.STRONG.GPU desc[UR8][R2.64], R7 ;  /* 0x000000070200798e */ /* 0x0013e4000c12e108 */
.L_x_9:
[----:B------:R-:W-:Y:S05]  /*03b0*/  BSYNC.RECONVERGENT B0 ;  /* 0x0000000000007941 */ /* 0x000fea0003800200 */
.L_x_8:
[----:B------:R-:W-:Y:S05]  /*03c0*/  BRA.U !UP0, `(.L_x_10) ;  /* 0xfffffffd08d07547 */ /* 0x000fea000b83ffff */
[----:B------:R-:W-:Y:S05]  /*03d0*/  EXIT ;  /* 0x000000000000794d */ /* 0x000fea0003800000 */
.L_x_11:
        /* <DEDUP_REMOVED lines=10> */
.L_x_14:


//--------------------- .nv.shared._Z13scanBlkKernelPiiS_S_ --------------------------
	.section	.nv.shared._Z13scanBlkKernelPiiS_S_,"aw",@nobits
	.sectionflags	@""
	.align	16
	.zero		1024


//--------------------- .nv.shared.reserved.0     --------------------------
	.section	.nv.shared.reserved.0,"aw",@nobits
	.weak		__nv_reservedSMEM_offset_0_alias
	.size		__nv_reservedSMEM_offset_0_alias, 0, 64
	.other		__nv_reservedSMEM_offset_0_alias,@"STO_CUDA_RESERVED_SHARED STV_DEFAULT"
__nv_reservedSMEM_offset_0_alias:
	.zero		0
	.zero		64


//--------------------- .nv.shared._Z12addBlkKernelPiiS_ --------------------------
	.section	.nv.shared._Z12addBlkKernelPiiS_,"aw",@nobits
	.sectionflags	@""
	.align	16
	.zero		1024


//--------------------- .nv.shared._Z18computeHistKernel2PiiS_ii --------------------------
	.section	.nv.shared._Z18computeHistKernel2PiiS_ii,"aw",@nobits
	.sectionflags	@""
	.align	16
	.zero		1024


//--------------------- .nv.constant0._Z13scanBlkKernelPiiS_S_ --------------------------
	.section	.nv.constant0._Z13scanBlkKernelPiiS_S_,"a",@progbits
	.sectionflags	@""
	.align	4
.nv.constant0._Z13scanBlkKernelPiiS_S_:
	.zero		928


//--------------------- .nv.constant0._Z12addBlkKernelPiiS_ --------------------------
	.section	.nv.constant0._Z12addBlkKernelPiiS_,"a",@progbits
	.sectionflags	@""
	.align	4
.nv.constant0._Z12addBlkKernelPiiS_:
	.zero		920


//--------------------- .nv.constant0._Z18computeHistKernel2PiiS_ii --------------------------
	.section	.nv.constant0._Z18computeHistKernel2PiiS_ii,"a",@progbits
	.sectionflags	@""
	.align	4
.nv.constant0._Z18computeHistKernel2PiiS_ii:
	.zero		928


//--------------------- SYMBOLS --------------------------

	.type		.nv.reservedSmem.offset0,@object
	.size		.nv.reservedSmem.offset0,0x4
	.type		.nv.reservedSmem.cap,@object
	.size		.nv.reservedSmem.cap,0x4
